//
// Generated by NVIDIA NVVM Compiler
//
// Compiler Build ID: CL-36424714
// Cuda compilation tools, release 13.0, V13.0.88
// Based on NVVM 20.0.0
//

.version 9.0
.target sm_100
.address_size 64

	// .globl	_Z14pgmDrawCircleKPiiiiii

.visible .entry _Z14pgmDrawCircleKPiiiiii(
	.param .u64 .ptr .align 1 _Z14pgmDrawCircleKPiiiiii_param_0,
	.param .u32 _Z14pgmDrawCircleKPiiiiii_param_1,
	.param .u32 _Z14pgmDrawCircleKPiiiiii_param_2,
	.param .u32 _Z14pgmDrawCircleKPiiiiii_param_3,
	.param .u32 _Z14pgmDrawCircleKPiiiiii_param_4,
	.param .u32 _Z14pgmDrawCircleKPiiiiii_param_5
)
{
	.reg .pred 	%p<5>;
	.reg .b32 	%r<21>;
	.reg .b64 	%rd<5>;

	ld.param.u64 	%rd1, [_Z14pgmDrawCircleKPiiiiii_param_0];
	ld.param.u32 	%r7, [_Z14pgmDrawCircleKPiiiiii_param_1];
	ld.param.u32 	%r3, [_Z14pgmDrawCircleKPiiiiii_param_2];
	ld.param.u32 	%r4, [_Z14pgmDrawCircleKPiiiiii_param_3];
	ld.param.u32 	%r5, [_Z14pgmDrawCircleKPiiiiii_param_4];
	ld.param.u32 	%r6, [_Z14pgmDrawCircleKPiiiiii_param_5];
	mov.u32 	%r8, %ctaid.y;
	mov.u32 	%r9, %ntid.y;
	mov.u32 	%r10, %tid.y;
	mad.lo.s32 	%r1, %r8, %r9, %r10;
	mov.u32 	%r11, %ctaid.x;
	mov.u32 	%r12, %ntid.x;
	mov.u32 	%r13, %tid.x;
	mad.lo.s32 	%r2, %r11, %r12, %r13;
	setp.ge.s32 	%p1, %r1, %r7;
	setp.ge.s32 	%p2, %r2, %r3;
	or.pred  	%p3, %p1, %p2;
	@%p3 bra 	$L__BB0_3;
	mul.lo.s32 	%r14, %r6, %r6;
	sub.s32 	%r15, %r2, %r5;
	sub.s32 	%r16, %r1, %r4;
	mul.lo.s32 	%r17, %r16, %r16;
	mad.lo.s32 	%r18, %r15, %r15, %r17;
	setp.ge.u32 	%p4, %r18, %r14;
	@%p4 bra 	$L__BB0_3;
	mad.lo.s32 	%r19, %r3, %r1, %r2;
	cvta.to.global.u64 	%rd2, %rd1;
	mul.wide.s32 	%rd3, %r19, 4;
	add.s64 	%rd4, %rd2, %rd3;
	mov.b32 	%r20, 0;
	st.global.u32 	[%rd4], %r20;
$L__BB0_3:
	ret;

}
	// .globl	_Z12pgmDrawEdgeKPiiii
.visible .entry _Z12pgmDrawEdgeKPiiii(
	.param .u64 .ptr .align 1 _Z12pgmDrawEdgeKPiiii_param_0,
	.param .u32 _Z12pgmDrawEdgeKPiiii_param_1,
	.param .u32 _Z12pgmDrawEdgeKPiiii_param_2,
	.param .u32 _Z12pgmDrawEdgeKPiiii_param_3
)
{
	.reg .pred 	%p<9>;
	.reg .b32 	%r<20>;
	.reg .b64 	%rd<5>;

	ld.param.u64 	%rd1, [_Z12pgmDrawEdgeKPiiii_param_0];
	ld.param.u32 	%r3, [_Z12pgmDrawEdgeKPiiii_param_1];
	ld.param.u32 	%r4, [_Z12pgmDrawEdgeKPiiii_param_2];
	ld.param.u32 	%r5, [_Z12pgmDrawEdgeKPiiii_param_3];
	mov.u32 	%r6, %ctaid.y;
	mov.u32 	%r7, %ntid.y;
	mov.u32 	%r8, %tid.y;
	mad.lo.s32 	%r1, %r6, %r7, %r8;
	mov.u32 	%r9, %ctaid.x;
	mov.u32 	%r10, %ntid.x;
	mov.u32 	%r11, %tid.x;
	mad.lo.s32 	%r2, %r9, %r10, %r11;
	setp.le.s32 	%p1, %r3, %r1;
	setp.le.s32 	%p2, %r4, %r2;
	or.pred  	%p3, %p1, %p2;
	@%p3 bra 	$L__BB1_3;
	min.s32 	%r12, %r1, %r2;
	setp.ge.s32 	%p4, %r12, %r5;
	sub.s32 	%r13, %r3, %r1;
	add.s32 	%r14, %r13, %r5;
	shl.b32 	%r15, %r5, 1;
	setp.ge.s32 	%p5, %r14, %r15;
	and.pred  	%p6, %p4, %p5;
	sub.s32 	%r16, %r4, %r2;
	add.s32 	%r17, %r16, %r5;
	setp.ge.s32 	%p7, %r17, %r15;
	and.pred  	%p8, %p7, %p6;
	@%p8 bra 	$L__BB1_3;
	mad.lo.s32 	%r18, %r4, %r1, %r2;
	cvta.to.global.u64 	%rd2, %rd1;
	mul.wide.s32 	%rd3, %r18, 4;
	add.s64 	%rd4, %rd2, %rd3;
	mov.b32 	%r19, 0;
	st.global.u32 	[%rd4], %r19;
$L__BB1_3:
	ret;

}
	// .globl	_Z12pgmDrawLineKPiiiiiii
.visible .entry _Z12pgmDrawLineKPiiiiiii(
	.param .u64 .ptr .align 1 _Z12pgmDrawLineKPiiiiiii_param_0,
	.param .u32 _Z12pgmDrawLineKPiiiiiii_param_1,
	.param .u32 _Z12pgmDrawLineKPiiiiiii_param_2,
	.param .u32 _Z12pgmDrawLineKPiiiiiii_param_3,
	.param .u32 _Z12pgmDrawLineKPiiiiiii_param_4,
	.param .u32 _Z12pgmDrawLineKPiiiiiii_param_5,
	.param .u32 _Z12pgmDrawLineKPiiiiiii_param_6
)
{
	.reg .pred 	%p<7>;
	.reg .b32 	%r<18>;
	.reg .b64 	%rd<5>;
	.reg .b64 	%fd<14>;

	ld.param.u64 	%rd1, [_Z12pgmDrawLineKPiiiiiii_param_0];
	ld.param.u32 	%r3, [_Z12pgmDrawLineKPiiiiiii_param_2];
	ld.param.u32 	%r4, [_Z12pgmDrawLineKPiiiiiii_param_3];
	ld.param.u32 	%r5, [_Z12pgmDrawLineKPiiiiiii_param_4];
	ld.param.u32 	%r6, [_Z12pgmDrawLineKPiiiiiii_param_5];
	ld.param.u32 	%r7, [_Z12pgmDrawLineKPiiiiiii_param_6];
	mov.u32 	%r8, %ctaid.y;
	mov.u32 	%r9, %ntid.y;
	mov.u32 	%r10, %tid.y;
	mad.lo.s32 	%r1, %r8, %r9, %r10;
	mov.u32 	%r11, %ctaid.x;
	mov.u32 	%r12, %ntid.x;
	mov.u32 	%r13, %tid.x;
	mad.lo.s32 	%r2, %r11, %r12, %r13;
	sub.s32 	%r14, %r6, %r4;
	cvt.rn.f64.s32 	%fd3, %r14;
	sub.s32 	%r15, %r7, %r5;
	cvt.rn.f64.s32 	%fd4, %r15;
	div.rn.f64 	%fd1, %fd3, %fd4;
	cvt.rn.f64.s32 	%fd5, %r4;
	cvt.rn.f64.s32 	%fd6, %r5;
	mul.f64 	%fd7, %fd1, %fd6;
	sub.f64 	%fd8, %fd5, %fd7;
	fma.rn.f64 	%fd2, %fd1, 0d0000000000000000, %fd8;
	setp.lt.s32 	%p1, %r1, %r4;
	setp.ge.s32 	%p2, %r1, %r6;
	setp.ge.s32 	%p3, %r2, %r3;
	or.pred  	%p4, %p2, %p3;
	or.pred  	%p5, %p4, %p1;
	@%p5 bra 	$L__BB2_3;
	cvt.rn.f64.s32 	%fd9, %r2;
	fma.rn.f64 	%fd10, %fd1, %fd9, %fd2;
	cvt.rn.f64.u32 	%fd11, %r1;
	sub.f64 	%fd12, %fd10, %fd11;
	abs.f64 	%fd13, %fd12;
	setp.geu.f64 	%p6, %fd13, 0d3FE0000000000000;
	@%p6 bra 	$L__BB2_3;
	mad.lo.s32 	%r16, %r3, %r1, %r2;
	cvta.to.global.u64 	%rd2, %rd1;
	mul.wide.s32 	%rd3, %r16, 4;
	add.s64 	%rd4, %rd2, %rd3;
	mov.b32 	%r17, 0;
	st.global.u32 	[%rd4], %r17;
$L__BB2_3:
	ret;

}


// ===== COMPILED SASS (sm_100) =====

	.target	sm_100

	.elftype	@"ET_EXEC"


//--------------------- .note.nv.tkinfo           --------------------------
	.section	.note.nv.tkinfo,"",@"SHT_NOTE"
	.sectionflags	@"SHF_NOTE_NV_TKINFO"
	.tkinfo
        /*0018*/ 	.word	0x00000002
        /*0030*/ 	.string	""
        /*0030*/ 	.string	"ptxas"
        /*0030*/ 	.string	"Cuda compilation tools, release 13.0, V13.0.88"
        /*0030*/ 	.string	"Build cuda_13.0.r13.0/compiler.36424714_0"
        /*0030*/ 	.string	"-arch sm_100 -m 64 "



//--------------------- .note.nv.cuinfo           --------------------------
	.section	.note.nv.cuinfo,"",@"SHT_NOTE"
	.sectionflags	@"SHF_NOTE_NV_CUINFO"
        /*0018*/ 	.short	0x0002
        /*001a*/ 	.short	0x0064
        /*001c*/ 	.short	0x0082
	.zero		2


//--------------------- .nv.info                  --------------------------
	.section	.nv.info,"",@"SHT_CUDA_INFO"
	.align	4


	//----- nvinfo : EIATTR_REGCOUNT
	.align		4
        /*0000*/ 	.byte	0x04, 0x2f
        /*0002*/ 	.short	(.L_1 - .L_0)
	.align		4
.L_0:
        /*0004*/ 	.word	index@(_Z14pgmDrawCircleKPiiiiii)
        /*0008*/ 	.word	0x00000008


	//----- nvinfo : EIATTR_FRAME_SIZE
	.align		4
.L_1:
        /*000c*/ 	.byte	0x04, 0x11
        /*000e*/ 	.short	(.L_3 - .L_2)
	.align		4
.L_2:
        /*0010*/ 	.word	index@(_Z14pgmDrawCircleKPiiiiii)
        /*0014*/ 	.word	0x00000000


	//----- nvinfo : EIATTR_REGCOUNT
	.align		4
.L_3:
        /*0018*/ 	.byte	0x04, 0x2f
        /*001a*/ 	.short	(.L_5 - .L_4)
	.align		4
.L_4:
        /*001c*/ 	.word	index@(_Z12pgmDrawEdgeKPiiii)
        /*0020*/ 	.word	0x0000000c


	//----- nvinfo : EIATTR_FRAME_SIZE
	.align		4
.L_5:
        /*0024*/ 	.byte	0x04, 0x11
        /*0026*/ 	.short	(.L_7 - .L_6)
	.align		4
.L_6:
        /*0028*/ 	.word	index@(_Z12pgmDrawEdgeKPiiii)
        /*002c*/ 	.word	0x00000000


	//----- nvinfo : EIATTR_REGCOUNT
	.align		4
.L_7:
        /*0030*/ 	.byte	0x04, 0x2f
        /*0032*/ 	.short	(.L_9 - .L_8)
	.align		4
.L_8:
        /*0034*/ 	.word	index@(_Z12pgmDrawLineKPiiiiiii)
        /*0038*/ 	.word	0x0000001a


	//----- nvinfo : EIATTR_FRAME_SIZE
	.align		4
.L_9:
        /*003c*/ 	.byte	0x04, 0x11
        /*003e*/ 	.short	(.L_11 - .L_10)
	.align		4
.L_10:
        /*0040*/ 	.word	index@($__internal_0_$__cuda_sm20_div_rn_f64_full)
        /*0044*/ 	.word	0x00000000


	//----- nvinfo : EIATTR_FRAME_SIZE
	.align		4
.L_11:
        /*0048*/ 	.byte	0x04, 0x11
        /*004a*/ 	.short	(.L_13 - .L_12)
	.align		4
.L_12:
        /*004c*/ 	.word	index@(_Z12pgmDrawLineKPiiiiiii)
        /*0050*/ 	.word	0x00000000


	//----- nvinfo : EIATTR_MIN_STACK_SIZE
	.align		4
.L_13:
        /*0054*/ 	.byte	0x04, 0x12
        /*0056*/ 	.short	(.L_15 - .L_14)
	.align		4
.L_14:
        /*0058*/ 	.word	index@(_Z12pgmDrawLineKPiiiiiii)
        /*005c*/ 	.word	0x00000000


	//----- nvinfo : EIATTR_MIN_STACK_SIZE
	.align		4
.L_15:
        /*0060*/ 	.byte	0x04, 0x12
        /*0062*/ 	.short	(.L_17 - .L_16)
	.align		4
.L_16:
        /*0064*/ 	.word	index@(_Z12pgmDrawEdgeKPiiii)
        /*0068*/ 	.word	0x00000000


	//----- nvinfo : EIATTR_MIN_STACK_SIZE
	.align		4
.L_17:
        /*006c*/ 	.byte	0x04, 0x12
        /*006e*/ 	.short	(.L_19 - .L_18)
	.align		4
.L_18:
        /*0070*/ 	.word	index@(_Z14pgmDrawCircleKPiiiiii)
        /*0074*/ 	.word	0x00000000
.L_19:


//--------------------- .nv.compat                --------------------------
	.section	.nv.compat,"",@"SHT_CUDA_COMPAT_INFO"
	.align	4
        /*0000*/ 	.byte	0x02, 0x09, 0x00, 0x00, 0x02, 0x02, 0x01, 0x00, 0x02, 0x05, 0x05, 0x00, 0x03, 0x07, 0x01, 0x01
        /*0010*/ 	.byte	0x02, 0x03, 0x00, 0x00, 0x02, 0x06, 0x01, 0x00, 0x04, 0x0b, 0x08, 0x00, 0x01, 0x00, 0x00, 0x00
        /*0020*/ 	.byte	0x00, 0x00, 0x00, 0x00


//--------------------- .nv.info._Z12pgmDrawLineKPiiiiiii --------------------------
	.section	.nv.info._Z12pgmDrawLineKPiiiiiii,"",@"SHT_CUDA_INFO"
	.sectionflags	@""
	.align	4


	//----- nvinfo : EIATTR_CUDA_API_VERSION
	.align		4
        /*0000*/ 	.byte	0x04, 0x37
        /*0002*/ 	.short	(.L_21 - .L_20)
.L_20:
        /*0004*/ 	.word	0x00000082


	//----- nvinfo : EIATTR_KPARAM_INFO
	.align		4
.L_21:
        /*0008*/ 	.byte	0x04, 0x17
        /*000a*/ 	.short	(.L_23 - .L_22)
.L_22:
        /*000c*/ 	.word	0x00000000
        /*0010*/ 	.short	0x0006
        /*0012*/ 	.short	0x001c
        /*0014*/ 	.byte	0x00, 0xf0, 0x11, 0x00


	//----- nvinfo : EIATTR_KPARAM_INFO
	.align		4
.L_23:
        /*0018*/ 	.byte	0x04, 0x17
        /*001a*/ 	.short	(.L_25 - .L_24)
.L_24:
        /*001c*/ 	.word	0x00000000
        /*0020*/ 	.short	0x0005
        /*0022*/ 	.short	0x0018
        /*0024*/ 	.byte	0x00, 0xf0, 0x11, 0x00


	//----- nvinfo : EIATTR_KPARAM_INFO
	.align		4
.L_25:
        /*0028*/ 	.byte	0x04, 0x17
        /*002a*/ 	.short	(.L_27 - .L_26)
.L_26:
        /*002c*/ 	.word	0x00000000
        /*0030*/ 	.short	0x0004
        /*0032*/ 	.short	0x0014
        /*0034*/ 	.byte	0x00, 0xf0, 0x11, 0x00


	//----- nvinfo : EIATTR_KPARAM_INFO
	.align		4
.L_27:
        /*0038*/ 	.byte	0x04, 0x17
        /*003a*/ 	.short	(.L_29 - .L_28)
.L_28:
        /*003c*/ 	.word	0x00000000
        /*0040*/ 	.short	0x0003
        /*0042*/ 	.short	0x0010
        /*0044*/ 	.byte	0x00, 0xf0, 0x11, 0x00


	//----- nvinfo : EIATTR_KPARAM_INFO
	.align		4
.L_29:
        /*0048*/ 	.byte	0x04, 0x17
        /*004a*/ 	.short	(.L_31 - .L_30)
.L_30:
        /*004c*/ 	.word	0x00000000
        /*0050*/ 	.short	0x0002
        /*0052*/ 	.short	0x000c
        /*0054*/ 	.byte	0x00, 0xf0, 0x11, 0x00


	//----- nvinfo : EIATTR_KPARAM_INFO
	.align		4
.L_31:
        /*0058*/ 	.byte	0x04, 0x17
        /*005a*/ 	.short	(.L_33 - .L_32)
.L_32:
        /*005c*/ 	.word	0x00000000
        /*0060*/ 	.short	0x0001
        /*0062*/ 	.short	0x0008
        /*0064*/ 	.byte	0x00, 0xf0, 0x11, 0x00


	//----- nvinfo : EIATTR_KPARAM_INFO
	.align		4
.L_33:
        /*0068*/ 	.byte	0x04, 0x17
        /*006a*/ 	.short	(.L_35 - .L_34)
.L_34:
        /*006c*/ 	.word	0x00000000
        /*0070*/ 	.short	0x0000
        /*0072*/ 	.short	0x0000
        /*0074*/ 	.byte	0x00, 0xf5, 0x21, 0x00


	//----- nvinfo : EIATTR_SPARSE_MMA_MASK
	.align		4
.L_35:
        /*0078*/ 	.byte	0x03, 0x50
        /*007a*/ 	.short	0x0000


	//----- nvinfo : EIATTR_MAXREG_COUNT
	.align		4
        /*007c*/ 	.byte	0x03, 0x1b
        /*007e*/ 	.short	0x00ff


	//----- nvinfo : EIATTR_MERCURY_ISA_VERSION
	.align		4
        /*0080*/ 	.byte	0x03, 0x5f
        /*0082*/ 	.short	0x0101


	//----- nvinfo : EIATTR_VRC_CTA_INIT_COUNT
	.align		4
        /*0084*/ 	.byte	0x02, 0x4a
	.zero		1
	.zero		1


	//----- nvinfo : EIATTR_EXIT_INSTR_OFFSETS
	.align		4
        /*0088*/ 	.byte	0x04, 0x1c
        /*008a*/ 	.short	(.L_37 - .L_36)


	//   ....[0]....
.L_36:
        /*008c*/ 	.word	0x00000290


	//   ....[1]....
        /*0090*/ 	.word	0x00000300


	//   ....[2]....
        /*0094*/ 	.word	0x00000360


	//----- nvinfo : EIATTR_CRS_STACK_SIZE
	.align		4
.L_37:
        /*0098*/ 	.byte	0x04, 0x1e
        /*009a*/ 	.short	(.L_39 - .L_38)
.L_38:
        /*009c*/ 	.word	0x00000000


	//----- nvinfo : EIATTR_CBANK_PARAM_SIZE
	.align		4
.L_39:
        /*00a0*/ 	.byte	0x03, 0x19
        /*00a2*/ 	.short	0x0020


	//----- nvinfo : EIATTR_PARAM_CBANK
	.align		4
        /*00a4*/ 	.byte	0x04, 0x0a
        /*00a6*/ 	.short	(.L_41 - .L_40)
	.align		4
.L_40:
        /*00a8*/ 	.word	index@(.nv.constant0._Z12pgmDrawLineKPiiiiiii)
        /*00ac*/ 	.short	0x0380
        /*00ae*/ 	.short	0x0020


	//----- nvinfo : EIATTR_SW_WAR
	.align		4
.L_41:
        /*00b0*/ 	.byte	0x04, 0x36
        /*00b2*/ 	.short	(.L_43 - .L_42)
.L_42:
        /*00b4*/ 	.word	0x00000008
.L_43:


//--------------------- .nv.info._Z12pgmDrawEdgeKPiiii --------------------------
	.section	.nv.info._Z12pgmDrawEdgeKPiiii,"",@"SHT_CUDA_INFO"
	.sectionflags	@""
	.align	4


	//----- nvinfo : EIATTR_CUDA_API_VERSION
	.align		4
        /*0000*/ 	.byte	0x04, 0x37
        /*0002*/ 	.short	(.L_45 - .L_44)
.L_44:
        /*0004*/ 	.word	0x00000082


	//----- nvinfo : EIATTR_KPARAM_INFO
	.align		4
.L_45:
        /*0008*/ 	.byte	0x04, 0x17
        /*000a*/ 	.short	(.L_47 - .L_46)
.L_46:
        /*000c*/ 	.word	0x00000000
        /*0010*/ 	.short	0x0003
        /*0012*/ 	.short	0x0010
        /*0014*/ 	.byte	0x00, 0xf0, 0x11, 0x00


	//----- nvinfo : EIATTR_KPARAM_INFO
	.align		4
.L_47:
        /*0018*/ 	.byte	0x04, 0x17
        /*001a*/ 	.short	(.L_49 - .L_48)
.L_48:
        /*001c*/ 	.word	0x00000000
        /*0020*/ 	.short	0x0002
        /*0022*/ 	.short	0x000c
        /*0024*/ 	.byte	0x00, 0xf0, 0x11, 0x00


	//----- nvinfo : EIATTR_KPARAM_INFO
	.align		4
.L_49:
        /*0028*/ 	.byte	0x04, 0x17
        /*002a*/ 	.short	(.L_51 - .L_50)
.L_50:
        /*002c*/ 	.word	0x00000000
        /*0030*/ 	.short	0x0001
        /*0032*/ 	.short	0x0008
        /*0034*/ 	.byte	0x00, 0xf0, 0x11, 0x00


	//----- nvinfo : EIATTR_KPARAM_INFO
	.align		4
.L_51:
        /*0038*/ 	.byte	0x04, 0x17
        /*003a*/ 	.short	(.L_53 - .L_52)
.L_52:
        /*003c*/ 	.word	0x00000000
        /*0040*/ 	.short	0x0000
        /*0042*/ 	.short	0x0000
        /*0044*/ 	.byte	0x00, 0xf5, 0x21, 0x00


	//----- nvinfo : EIATTR_SPARSE_MMA_MASK
	.align		4
.L_53:
        /*0048*/ 	.byte	0x03, 0x50
        /*004a*/ 	.short	0x0000


	//----- nvinfo : EIATTR_MAXREG_COUNT
	.align		4
        /*004c*/ 	.byte	0x03, 0x1b
        /*004e*/ 	.short	0x00ff


	//----- nvinfo : EIATTR_MERCURY_ISA_VERSION
	.align		4
        /*0050*/ 	.byte	0x03, 0x5f
        /*0052*/ 	.short	0x0101


	//----- nvinfo : EIATTR_VRC_CTA_INIT_COUNT
	.align		4
        /*0054*/ 	.byte	0x02, 0x4a
	.zero		1
	.zero		1


	//----- nvinfo : EIATTR_EXIT_INSTR_OFFSETS
	.align		4
        /*0058*/ 	.byte	0x04, 0x1c
        /*005a*/ 	.short	(.L_55 - .L_54)


	//   ....[0]....
.L_54:
        /*005c*/ 	.word	0x000000c0


	//   ....[1]....
        /*0060*/ 	.word	0x00000160


	//   ....[2]....
        /*0064*/ 	.word	0x000001b0


	//----- nvinfo : EIATTR_CBANK_PARAM_SIZE
	.align		4
.L_55:
        /*0068*/ 	.byte	0x03, 0x19
        /*006a*/ 	.short	0x0014


	//----- nvinfo : EIATTR_PARAM_CBANK
	.align		4
        /*006c*/ 	.byte	0x04, 0x0a
        /*006e*/ 	.short	(.L_57 - .L_56)
	.align		4
.L_56:
        /*0070*/ 	.word	index@(.nv.constant0._Z12pgmDrawEdgeKPiiii)
        /*0074*/ 	.short	0x0380
        /*0076*/ 	.short	0x0014


	//----- nvinfo : EIATTR_SW_WAR
	.align		4
.L_57:
        /*0078*/ 	.byte	0x04, 0x36
        /*007a*/ 	.short	(.L_59 - .L_58)
.L_58:
        /*007c*/ 	.word	0x00000008
.L_59:


//--------------------- .nv.info._Z14pgmDrawCircleKPiiiiii --------------------------
	.section	.nv.info._Z14pgmDrawCircleKPiiiiii,"",@"SHT_CUDA_INFO"
	.sectionflags	@""
	.align	4


	//----- nvinfo : EIATTR_CUDA_API_VERSION
	.align		4
        /*0000*/ 	.byte	0x04, 0x37
        /*0002*/ 	.short	(.L_61 - .L_60)
.L_60:
        /*0004*/ 	.word	0x00000082


	//----- nvinfo : EIATTR_KPARAM_INFO
	.align		4
.L_61:
        /*0008*/ 	.byte	0x04, 0x17
        /*000a*/ 	.short	(.L_63 - .L_62)
.L_62:
        /*000c*/ 	.word	0x00000000
        /*0010*/ 	.short	0x0005
        /*0012*/ 	.short	0x0018
        /*0014*/ 	.byte	0x00, 0xf0, 0x11, 0x00


	//----- nvinfo : EIATTR_KPARAM_INFO
	.align		4
.L_63:
        /*0018*/ 	.byte	0x04, 0x17
        /*001a*/ 	.short	(.L_65 - .L_64)
.L_64:
        /*001c*/ 	.word	0x00000000
        /*0020*/ 	.short	0x0004
        /*0022*/ 	.short	0x0014
        /*0024*/ 	.byte	0x00, 0xf0, 0x11, 0x00


	//----- nvinfo : EIATTR_KPARAM_INFO
	.align		4
.L_65:
        /*0028*/ 	.byte	0x04, 0x17
        /*002a*/ 	.short	(.L_67 - .L_66)
.L_66:
        /*002c*/ 	.word	0x00000000
        /*0030*/ 	.short	0x0003
        /*0032*/ 	.short	0x0010
        /*0034*/ 	.byte	0x00, 0xf0, 0x11, 0x00


	//----- nvinfo : EIATTR_KPARAM_INFO
	.align		4
.L_67:
        /*0038*/ 	.byte	0x04, 0x17
        /*003a*/ 	.short	(.L_69 - .L_68)
.L_68:
        /*003c*/ 	.word	0x00000000
        /*0040*/ 	.short	0x0002
        /*0042*/ 	.short	0x000c
        /*0044*/ 	.byte	0x00, 0xf0, 0x11, 0x00


	//----- nvinfo : EIATTR_KPARAM_INFO
	.align		4
.L_69:
        /*0048*/ 	.byte	0x04, 0x17
        /*004a*/ 	.short	(.L_71 - .L_70)
.L_70:
        /*004c*/ 	.word	0x00000000
        /*0050*/ 	.short	0x0001
        /*0052*/ 	.short	0x0008
        /*0054*/ 	.byte	0x00, 0xf0, 0x11, 0x00


	//----- nvinfo : EIATTR_KPARAM_INFO
	.align		4
.L_71:
        /*0058*/ 	.byte	0x04, 0x17
        /*005a*/ 	.short	(.L_73 - .L_72)
.L_72:
        /*005c*/ 	.word	0x00000000
        /*0060*/ 	.short	0x0000
        /*0062*/ 	.short	0x0000
        /*0064*/ 	.byte	0x00, 0xf5, 0x21, 0x00


	//----- nvinfo : EIATTR_SPARSE_MMA_MASK
	.align		4
.L_73:
        /*0068*/ 	.byte	0x03, 0x50
        /*006a*/ 	.short	0x0000


	//----- nvinfo : EIATTR_MAXREG_COUNT
	.align		4
        /*006c*/ 	.byte	0x03, 0x1b
        /*006e*/ 	.short	0x00ff


	//----- nvinfo : EIATTR_MERCURY_ISA_VERSION
	.align		4
        /*0070*/ 	.byte	0x03, 0x5f
        /*0072*/ 	.short	0x0101


	//----- nvinfo : EIATTR_VRC_CTA_INIT_COUNT
	.align		4
        /*0074*/ 	.byte	0x02, 0x4a
	.zero		1
	.zero		1


	//----- nvinfo : EIATTR_EXIT_INSTR_OFFSETS
	.align		4
        /*0078*/ 	.byte	0x04, 0x1c
        /*007a*/ 	.short	(.L_75 - .L_74)


	//   ....[0]....
.L_74:
        /*007c*/ 	.word	0x000000c0


	//   ....[1]....
        /*0080*/ 	.word	0x00000150


	//   ....[2]....
        /*0084*/ 	.word	0x000001b0


	//----- nvinfo : EIATTR_CBANK_PARAM_SIZE
	.align		4
.L_75:
        /*0088*/ 	.byte	0x03, 0x19
        /*008a*/ 	.short	0x001c


	//----- nvinfo : EIATTR_PARAM_CBANK
	.align		4
        /*008c*/ 	.byte	0x04, 0x0a
        /*008e*/ 	.short	(.L_77 - .L_76)
	.align		4
.L_76:
        /*0090*/ 	.word	index@(.nv.constant0._Z14pgmDrawCircleKPiiiiii)
        /*0094*/ 	.short	0x0380
        /*0096*/ 	.short	0x001c


	//----- nvinfo : EIATTR_SW_WAR
	.align		4
.L_77:
        /*0098*/ 	.byte	0x04, 0x36
        /*009a*/ 	.short	(.L_79 - .L_78)
.L_78:
        /*009c*/ 	.word	0x00000008
.L_79:


//--------------------- .nv.callgraph             --------------------------
	.section	.nv.callgraph,"",@"SHT_CUDA_CALLGRAPH"
	.align	4
	.sectionentsize	8
	.align		4
        /*0000*/ 	.word	0x00000000
	.align		4
        /*0004*/ 	.word	0xffffffff
	.align		4
        /*0008*/ 	.word	0x00000000
	.align		4
        /*000c*/ 	.word	0xfffffffe
	.align		4
        /*0010*/ 	.word	0x00000000
	.align		4
        /*0014*/ 	.word	0xfffffffd
	.align		4
        /*0018*/ 	.word	0x00000000
	.align		4
        /*001c*/ 	.word	0xfffffffc


//--------------------- .text._Z12pgmDrawLineKPiiiiiii --------------------------
	.section	.text._Z12pgmDrawLineKPiiiiiii,"ax",@progbits
	.align	128
        .global         _Z12pgmDrawLineKPiiiiiii
        .type           _Z12pgmDrawLineKPiiiiiii,@function
        .size           _Z12pgmDrawLineKPiiiiiii,(.L_x_9 - _Z12pgmDrawLineKPiiiiiii)
        .other          _Z12pgmDrawLineKPiiiiiii,@"STO_CUDA_ENTRY STV_DEFAULT"
_Z12pgmDrawLineKPiiiiiii:
.text._Z12pgmDrawLineKPiiiiiii:
[----:B------:R-:W-:Y:S01]  /*0000*/  LDC R1, c[0x0][0x37c] ;  /* 0x0000df00ff017b82 */ /* 0x000fe20000000800 */
[----:B------:R-:W0:Y:S01]  /*0010*/  LDCU.128 UR8, c[0x0][0x390] ;  /* 0x00007200ff0877ac */ /* 0x000e220008000c00 */
[----:B------:R-:W-:Y:S01]  /*0020*/  IMAD.MOV.U32 R2, RZ, RZ, 0x1 ;  /* 0x00000001ff027424 */ /* 0x000fe200078e00ff */
[----:B------:R-:W1:Y:S05]  /*0030*/  S2R R13, SR_TID.Y ;  /* 0x00000000000d7919 */ /* 0x000e6a0000002200 */
[----:B------:R-:W1:Y:S01]  /*0040*/  LDC R0, c[0x0][0x364] ;  /* 0x0000d900ff007b82 */ /* 0x000e620000000800 */
[----:B------:R-:W2:Y:S07]  /*0050*/  S2R R15, SR_TID.X ;  /* 0x00000000000f7919 */ /* 0x000eae0000002100 */
[----:B------:R-:W-:Y:S01]  /*0060*/  S2UR UR5, SR_CTAID.X ;  /* 0x00000000000579c3 */ /* 0x000fe20000002500 */
[----:B0-----:R-:W-:-:S07]  /*0070*/  UIADD3 UR4, UPT, UPT, UR11, -UR9, URZ ;  /* 0x800000090b047290 */ /* 0x001fce000fffe0ff */
[----:B------:R-:W2:Y:S02]  /*0080*/  LDC R12, c[0x0][0x360] ;  /* 0x0000d800ff0c7b82 */ /* 0x000ea40000000800 */
[----:B------:R-:W0:Y:S01]  /*0090*/  I2F.F64 R4, UR4 ;  /* 0x0000000400047d12 */ /* 0x000e220008201c00 */
[----:B------:R-:W-:-:S09]  /*00a0*/  UIADD3 UR4, UPT, UPT, UR10, -UR8, URZ ;  /* 0x800000080a047290 */ /* 0x000fd2000fffe0ff */
[----:B------:R-:W3:Y:S02]  /*00b0*/  I2F.F64 R8, UR4 ;  /* 0x0000000400087d12 */ /* 0x000ee40008201c00 */
[----:B------:R-:W1:Y:S06]  /*00c0*/  S2UR UR4, SR_CTAID.Y ;  /* 0x00000000000479c3 */ /* 0x000e6c0000002600 */
[----:B0-----:R-:W0:Y:S01]  /*00d0*/  MUFU.RCP64H R3, R5 ;  /* 0x0000000500037308 */ /* 0x001e220000001800 */
[----:B---3--:R-:W-:Y:S01]  /*00e0*/  FSETP.GEU.AND P1, PT, |R9|, 6.5827683646048100446e-37, PT ;  /* 0x036000000900780b */ /* 0x008fe20003f2e200 */
[----:B0-----:R-:W-:-:S08]  /*00f0*/  DFMA R6, -R4, R2, 1 ;  /* 0x3ff000000406742b */ /* 0x001fd00000000102 */
[----:B------:R-:W-:-:S08]  /*0100*/  DFMA R6, R6, R6, R6 ;  /* 0x000000060606722b */ /* 0x000fd00000000006 */
[----:B------:R-:W-:-:S08]  /*0110*/  DFMA R6, R2, R6, R2 ;  /* 0x000000060206722b */ /* 0x000fd00000000002 */
[----:B------:R-:W-:-:S08]  /*0120*/  DFMA R2, -R4, R6, 1 ;  /* 0x3ff000000402742b */ /* 0x000fd00000000106 */
[----:B------:R-:W-:-:S08]  /*0130*/  DFMA R2, R6, R2, R6 ;  /* 0x000000020602722b */ /* 0x000fd00000000006 */
[----:B------:R-:W-:-:S08]  /*0140*/  DMUL R6, R8, R2 ;  /* 0x0000000208067228 */ /* 0x000fd00000000000 */
[----:B------:R-:W-:-:S08]  /*0150*/  DFMA R10, -R4, R6, R8 ;  /* 0x00000006040a722b */ /* 0x000fd00000000108 */
[----:B------:R-:W-:Y:S01]  /*0160*/  DFMA R2, R2, R10, R6 ;  /* 0x0000000a0202722b */ /* 0x000fe20000000006 */
[----:B-1----:R-:W-:Y:S02]  /*0170*/  IMAD R7, R0, UR4, R13 ;  /* 0x0000000400077c24 */ /* 0x002fe4000f8e020d */
[----:B--2---:R-:W-:-:S07]  /*0180*/  IMAD R0, R12, UR5, R15 ;  /* 0x000000050c007c24 */ /* 0x004fce000f8e020f */
[----:B------:R-:W-:-:S05]  /*0190*/  FFMA R6, RZ, R5, R3 ;  /* 0x00000005ff067223 */ /* 0x000fca0000000003 */
[----:B------:R-:W-:-:S13]  /*01a0*/  FSETP.GT.AND P0, PT, |R6|, 1.469367938527859385e-39, PT ;  /* 0x001000000600780b */ /* 0x000fda0003f04200 */
[----:B------:R-:W-:Y:S05]  /*01b0*/  @P0 BRA P1, `(.L_x_0) ;  /* 0x0000000000100947 */ /* 0x000fea0000800000 */
[----:B------:R-:W-:-:S07]  /*01c0*/  MOV R6, 0x1e0 ;  /* 0x000001e000067802 */ /* 0x000fce0000000f00 */
[----:B------:R-:W-:Y:S05]  /*01d0*/  CALL.REL.NOINC `($__internal_0_$__cuda_sm20_div_rn_f64_full) ;  /* 0x0000000000647944 */ /* 0x000fea0003c00000 */
[----:B------:R-:W-:Y:S02]  /*01e0*/  IMAD.MOV.U32 R2, RZ, RZ, R14 ;  /* 0x000000ffff027224 */ /* 0x000fe400078e000e */
[----:B------:R-:W-:-:S07]  /*01f0*/  IMAD.MOV.U32 R3, RZ, RZ, R15 ;  /* 0x000000ffff037224 */ /* 0x000fce00078e000f */
.L_x_0:
[----:B------:R-:W0:Y:S01]  /*0200*/  LDCU UR6, c[0x0][0x38c] ;  /* 0x00007180ff0677ac */ /* 0x000e220008000800 */
[----:B------:R-:W1:Y:S01]  /*0210*/  LDCU UR7, c[0x0][0x398] ;  /* 0x00007300ff0777ac */ /* 0x000e620008000800 */
[----:B------:R-:W2:Y:S01]  /*0220*/  LDCU.64 UR4, c[0x0][0x390] ;  /* 0x00007200ff0477ac */ /* 0x000ea20008000a00 */
[----:B0-----:R-:W-:-:S04]  /*0230*/  ISETP.GE.AND P0, PT, R0, UR6, PT ;  /* 0x0000000600007c0c */ /* 0x001fc8000bf06270 */
[C---:B-1----:R-:W-:Y:S01]  /*0240*/  ISETP.GE.OR P0, PT, R7.reuse, UR7, P0 ;  /* 0x0000000707007c0c */ /* 0x042fe20008706670 */
[----:B--2---:R-:W-:Y:S03]  /*0250*/  I2F.F64 R4, UR4 ;  /* 0x0000000400047d12 */ /* 0x004fe60008201c00 */
[----:B------:R-:W-:-:S05]  /*0260*/  ISETP.LT.OR P0, PT, R7, UR4, P0 ;  /* 0x0000000407007c0c */ /* 0x000fca0008701670 */
[----:B------:R-:W0:Y:S02]  /*0270*/  I2F.F64 R8, UR5 ;  /* 0x0000000500087d12 */ /* 0x000e240008201c00 */
[----:B0-----:R-:W-:-:S06]  /*0280*/  DFMA R4, R8, -R2, R4 ;  /* 0x800000020804722b */ /* 0x001fcc0000000004 */
[----:B------:R-:W-:Y:S05]  /*0290*/  @P0 EXIT ;  /* 0x000000000000094d */ /* 0x000fea0003800000 */
[----:B------:R-:W0:Y:S01]  /*02a0*/  I2F.F64 R8, R0 ;  /* 0x0000000000087312 */ /* 0x000e220000201c00 */
[----:B------:R-:W-:-:S07]  /*02b0*/  DFMA R10, RZ, R2, R4 ;  /* 0x00000002ff0a722b */ /* 0x000fce0000000004 */
[----:B------:R-:W1:Y:S01]  /*02c0*/  I2F.F64.U32 R4, R7 ;  /* 0x0000000700047312 */ /* 0x000e620000201800 */
[----:B0-----:R-:W-:-:S08]  /*02d0*/  DFMA R8, R8, R2, R10 ;  /* 0x000000020808722b */ /* 0x001fd0000000000a */
[----:B-1----:R-:W-:-:S08]  /*02e0*/  DADD R4, R8, -R4 ;  /* 0x0000000008047229 */ /* 0x002fd00000000804 */
[----:B------:R-:W-:-:S14]  /*02f0*/  DSETP.GEU.AND P0, PT, |R4|, 0.5, PT ;  /* 0x3fe000000400742a */ /* 0x000fdc0003f0e200 */
[----:B------:R-:W-:Y:S05]  /*0300*/  @P0 EXIT ;  /* 0x000000000000094d */ /* 0x000fea0003800000 */
[----:B------:R-:W0:Y:S01]  /*0310*/  LDC.64 R2, c[0x0][0x380] ;  /* 0x0000e000ff027b82 */ /* 0x000e220000000a00 */
[----:B------:R-:W1:Y:S01]  /*0320*/  LDCU.64 UR4, c[0x0][0x358] ;  /* 0x00006b00ff0477ac */ /* 0x000e620008000a00 */
[----:B------:R-:W-:-:S04]  /*0330*/  IMAD R7, R7, UR6, R0 ;  /* 0x0000000607077c24 */ /* 0x000fc8000f8e0200 */
[----:B0-----:R-:W-:-:S05]  /*0340*/  IMAD.WIDE R2, R7, 0x4, R2 ;  /* 0x0000000407027825 */ /* 0x001fca00078e0202 */
[----:B-1----:R-:W-:Y:S01]  /*0350*/  STG.E desc[UR4][R2.64], RZ ;  /* 0x000000ff02007986 */ /* 0x002fe2000c101904 */
[----:B------:R-:W-:Y:S05]  /*0360*/  EXIT ;  /* 0x000000000000794d */ /* 0x000fea0003800000 */
        .weak           $__internal_0_$__cuda_sm20_div_rn_f64_full
        .type           $__internal_0_$__cuda_sm20_div_rn_f64_full,@function
        .size           $__internal_0_$__cuda_sm20_div_rn_f64_full,(.L_x_9 - $__internal_0_$__cuda_sm20_div_rn_f64_full)
$__internal_0_$__cuda_sm20_div_rn_f64_full:
[C---:B------:R-:W-:Y:S01]  /*0370*/  FSETP.GEU.AND P0, PT, |R5|.reuse, 1.469367938527859385e-39, PT ;  /* 0x001000000500780b */ /* 0x040fe20003f0e200 */
[----:B------:R-:W-:Y:S01]  /*0380*/  IMAD.MOV.U32 R12, RZ, RZ, 0x1 ;  /* 0x00000001ff0c7424 */ /* 0x000fe200078e00ff */
[C---:B------:R-:W-:Y:S01]  /*0390*/  LOP3.LUT R2, R5.reuse, 0x800fffff, RZ, 0xc0, !PT ;  /* 0x800fffff05027812 */ /* 0x040fe200078ec0ff */
[----:B------:R-:W-:Y:S01]  /*03a0*/  IMAD.MOV.U32 R15, RZ, RZ, 0x1ca00000 ;  /* 0x1ca00000ff0f7424 */ /* 0x000fe200078e00ff */
[----:B------:R-:W-:Y:S02]  /*03b0*/  LOP3.LUT R19, R5, 0x7ff00000, RZ, 0xc0, !PT ;  /* 0x7ff0000005137812 */ /* 0x000fe400078ec0ff */
[----:B------:R-:W-:Y:S01]  /*03c0*/  LOP3.LUT R3, R2, 0x3ff00000, RZ, 0xfc, !PT ;  /* 0x3ff0000002037812 */ /* 0x000fe200078efcff */
[----:B------:R-:W-:Y:S01]  /*03d0*/  IMAD.MOV.U32 R2, RZ, RZ, R4 ;  /* 0x000000ffff027224 */ /* 0x000fe200078e0004 */
[----:B------:R-:W-:-:S04]  /*03e0*/  LOP3.LUT R14, R9, 0x7ff00000, RZ, 0xc0, !PT ;  /* 0x7ff00000090e7812 */ /* 0x000fc800078ec0ff */
[----:B------:R-:W-:Y:S01]  /*03f0*/  ISETP.GE.U32.AND P1, PT, R14, R19, PT ;  /* 0x000000130e00720c */ /* 0x000fe20003f26070 */
[----:B------:R-:W-:Y:S01]  /*0400*/  @!P0 DMUL R2, R4, 8.98846567431157953865e+307 ;  /* 0x7fe0000004028828 */ /* 0x000fe20000000000 */
[----:B------:R-:W-:-:S05]  /*0410*/  IMAD.MOV.U32 R21, RZ, RZ, R14 ;  /* 0x000000ffff157224 */ /* 0x000fca00078e000e */
[----:B------:R-:W0:Y:S02]  /*0420*/  MUFU.RCP64H R13, R3 ;  /* 0x00000003000d7308 */ /* 0x000e240000001800 */
[----:B0-----:R-:W-:-:S08]  /*0430*/  DFMA R10, R12, -R2, 1 ;  /* 0x3ff000000c0a742b */ /* 0x001fd00000000802 */
[----:B------:R-:W-:-:S08]  /*0440*/  DFMA R10, R10, R10, R10 ;  /* 0x0000000a0a0a722b */ /* 0x000fd0000000000a */
[----:B------:R-:W-:Y:S01]  /*0450*/  DFMA R12, R12, R10, R12 ;  /* 0x0000000a0c0c722b */ /* 0x000fe2000000000c */
[----:B------:R-:W-:Y:S01]  /*0460*/  SEL R11, R15, 0x63400000, !P1 ;  /* 0x634000000f0b7807 */ /* 0x000fe20004800000 */
[----:B------:R-:W-:Y:S01]  /*0470*/  IMAD.MOV.U32 R10, RZ, RZ, R8 ;  /* 0x000000ffff0a7224 */ /* 0x000fe200078e0008 */
[----:B------:R-:W-:Y:S02]  /*0480*/  FSETP.GEU.AND P1, PT, |R9|, 1.469367938527859385e-39, PT ;  /* 0x001000000900780b */ /* 0x000fe40003f2e200 */
[----:B------:R-:W-:-:S03]  /*0490*/  LOP3.LUT R11, R11, 0x800fffff, R9, 0xf8, !PT ;  /* 0x800fffff0b0b7812 */ /* 0x000fc600078ef809 */
[----:B------:R-:W-:-:S08]  /*04a0*/  DFMA R16, R12, -R2, 1 ;  /* 0x3ff000000c10742b */ /* 0x000fd00000000802 */
[----:B------:R-:W-:Y:S01]  /*04b0*/  DFMA R12, R12, R16, R12 ;  /* 0x000000100c0c722b */ /* 0x000fe2000000000c */
[----:B------:R-:W-:Y:S10]  /*04c0*/  @P1 BRA `(.L_x_1) ;  /* 0x0000000000201947 */ /* 0x000ff40003800000 */
[----:B------:R-:W-:Y:S01]  /*04d0*/  LOP3.LUT R17, R5, 0x7ff00000, RZ, 0xc0, !PT ;  /* 0x7ff0000005117812 */ /* 0x000fe200078ec0ff */
[----:B------:R-:W-:-:S03]  /*04e0*/  IMAD.MOV.U32 R16, RZ, RZ, RZ ;  /* 0x000000ffff107224 */ /* 0x000fc600078e00ff */
[----:B------:R-:W-:-:S04]  /*04f0*/  ISETP.GE.U32.AND P1, PT, R14, R17, PT ;  /* 0x000000110e00720c */ /* 0x000fc80003f26070 */
[----:B------:R-:W-:-:S04]  /*0500*/  SEL R17, R15, 0x63400000, !P1 ;  /* 0x634000000f117807 */ /* 0x000fc80004800000 */
[----:B------:R-:W-:-:S04]  /*0510*/  LOP3.LUT R17, R17, 0x80000000, R9, 0xf8, !PT ;  /* 0x8000000011117812 */ /* 0x000fc800078ef809 */
[----:B------:R-:W-:-:S06]  /*0520*/  LOP3.LUT R17, R17, 0x100000, RZ, 0xfc, !PT ;  /* 0x0010000011117812 */ /* 0x000fcc00078efcff */
[----:B------:R-:W-:-:S10]  /*0530*/  DFMA R10, R10, 2, -R16 ;  /* 0x400000000a0a782b */ /* 0x000fd40000000810 */
[----:B------:R-:W-:-:S07]  /*0540*/  LOP3.LUT R21, R11, 0x7ff00000, RZ, 0xc0, !PT ;  /* 0x7ff000000b157812 */ /* 0x000fce00078ec0ff */
.L_x_1:
[----:B------:R-:W-:Y:S01]  /*0550*/  IMAD.MOV.U32 R20, RZ, RZ, R19 ;  /* 0x000000ffff147224 */ /* 0x000fe200078e0013 */
[----:B------:R-:W-:Y:S01]  /*0560*/  @!P0 LOP3.LUT R20, R3, 0x7ff00000, RZ, 0xc0, !PT ;  /* 0x7ff0000003148812 */ /* 0x000fe200078ec0ff */
[----:B------:R-:W-:Y:S01]  /*0570*/  VIADD R22, R21, 0xffffffff ;  /* 0xffffffff15167836 */ /* 0x000fe20000000000 */
[----:B------:R-:W-:-:S03]  /*0580*/  DMUL R16, R12, R10 ;  /* 0x0000000a0c107228 */ /* 0x000fc60000000000 */
[----:B------:R-:W-:Y:S01]  /*0590*/  VIADD R23, R20, 0xffffffff ;  /* 0xffffffff14177836 */ /* 0x000fe20000000000 */
[----:B------:R-:W-:-:S04]  /*05a0*/  ISETP.GT.U32.AND P0, PT, R22, 0x7feffffe, PT ;  /* 0x7feffffe1600780c */ /* 0x000fc80003f04070 */
[----:B------:R-:W-:Y:S01]  /*05b0*/  ISETP.GT.U32.OR P0, PT, R23, 0x7feffffe, P0 ;  /* 0x7feffffe1700780c */ /* 0x000fe20000704470 */
[----:B------:R-:W-:-:S08]  /*05c0*/  DFMA R18, R16, -R2, R10 ;  /* 0x800000021012722b */ /* 0x000fd0000000000a */
[----:B------:R-:W-:-:S04]  /*05d0*/  DFMA R12, R12, R18, R16 ;  /* 0x000000120c0c722b */ /* 0x000fc80000000010 */
[----:B------:R-:W-:Y:S07]  /*05e0*/  @P0 BRA `(.L_x_2) ;  /* 0x00000000006c0947 */ /* 0x000fee0003800000 */
[----:B------:R-:W-:-:S04]  /*05f0*/  LOP3.LUT R9, R5, 0x7ff00000, RZ, 0xc0, !PT ;  /* 0x7ff0000005097812 */ /* 0x000fc800078ec0ff */
[CC--:B------:R-:W-:Y:S02]  /*0600*/  VIADDMNMX R8, R14.reuse, -R9.reuse, 0xb9600000, !PT ;  /* 0xb96000000e087446 */ /* 0x0c0fe40007800909 */
[----:B------:R-:W-:Y:S02]  /*0610*/  ISETP.GE.U32.AND P0, PT, R14, R9, PT ;  /* 0x000000090e00720c */ /* 0x000fe40003f06070 */
[----:B------:R-:W-:Y:S02]  /*0620*/  VIMNMX R8, PT, PT, R8, 0x46a00000, PT ;  /* 0x46a0000008087848 */ /* 0x000fe40003fe0100 */
[----:B------:R-:W-:-:S05]  /*0630*/  SEL R15, R15, 0x63400000, !P0 ;  /* 0x634000000f0f7807 */ /* 0x000fca0004000000 */
[----:B------:R-:W-:Y:S02]  /*0640*/  IMAD.IADD R16, R8, 0x1, -R15 ;  /* 0x0000000108107824 */ /* 0x000fe400078e0a0f */
[----:B------:R-:W-:Y:S02]  /*0650*/  IMAD.MOV.U32 R8, RZ, RZ, RZ ;  /* 0x000000ffff087224 */ /* 0x000fe400078e00ff */
[----:B------:R-:W-:-:S06]  /*0660*/  VIADD R9, R16, 0x7fe00000 ;  /* 0x7fe0000010097836 */ /* 0x000fcc0000000000 */
[----:B------:R-:W-:-:S10]  /*0670*/  DMUL R14, R12, R8 ;  /* 0x000000080c0e7228 */ /* 0x000fd40000000000 */
[----:B------:R-:W-:-:S13]  /*0680*/  FSETP.GTU.AND P0, PT, |R15|, 1.469367938527859385e-39, PT ;  /* 0x001000000f00780b */ /* 0x000fda0003f0c200 */
[----:B------:R-:W-:Y:S05]  /*0690*/  @P0 BRA `(.L_x_3) ;  /* 0x0000000000940947 */ /* 0x000fea0003800000 */
[----:B------:R-:W-:Y:S01]  /*06a0*/  DFMA R2, R12, -R2, R10 ;  /* 0x800000020c02722b */ /* 0x000fe2000000000a */
[----:B------:R-:W-:-:S09]  /*06b0*/  IMAD.MOV.U32 R8, RZ, RZ, RZ ;  /* 0x000000ffff087224 */ /* 0x000fd200078e00ff */
[C---:B------:R-:W-:Y:S02]  /*06c0*/  FSETP.NEU.AND P0, PT, R3.reuse, RZ, PT ;  /* 0x000000ff0300720b */ /* 0x040fe40003f0d000 */
[----:B------:R-:W-:-:S04]  /*06d0*/  LOP3.LUT R5, R3, 0x80000000, R5, 0x48, !PT ;  /* 0x8000000003057812 */ /* 0x000fc800078e4805 */
[----:B------:R-:W-:-:S07]  /*06e0*/  LOP3.LUT R9, R5, R9, RZ, 0xfc, !PT ;  /* 0x0000000905097212 */ /* 0x000fce00078efcff */
[----:B------:R-:W-:Y:S05]  /*06f0*/  @!P0 BRA `(.L_x_3) ;  /* 0x00000000007c8947 */ /* 0x000fea0003800000 */
[----:B------:R-:W-:Y:S01]  /*0700*/  IMAD.MOV R3, RZ, RZ, -R16 ;  /* 0x000000ffff037224 */ /* 0x000fe200078e0a10 */
[----:B------:R-:W-:Y:S01]  /*0710*/  DMUL.RP R8, R12, R8 ;  /* 0x000000080c087228 */ /* 0x000fe20000008000 */
[----:B------:R-:W-:-:S06]  /*0720*/  IMAD.MOV.U32 R2, RZ, RZ, RZ ;  /* 0x000000ffff027224 */ /* 0x000fcc00078e00ff */
[----:B------:R-:W-:-:S03]  /*0730*/  DFMA R2, R14, -R2, R12 ;  /* 0x800000020e02722b */ /* 0x000fc6000000000c */
[----:B------:R-:W-:-:S03]  /*0740*/  LOP3.LUT R5, R9, R5, RZ, 0x3c, !PT ;  /* 0x0000000509057212 */ /* 0x000fc600078e3cff */
[----:B------:R-:W-:-:S04]  /*0750*/  IADD3 R2, PT, PT, -R16, -0x43300000, RZ ;  /* 0xbcd0000010027810 */ /* 0x000fc80007ffe1ff */
[----:B------:R-:W-:-:S04]  /*0760*/  FSETP.NEU.AND P0, PT, |R3|, R2, PT ;  /* 0x000000020300720b */ /* 0x000fc80003f0d200 */
[----:B------:R-:W-:Y:S02]  /*0770*/  FSEL R14, R8, R14, !P0 ;  /* 0x0000000e080e7208 */ /* 0x000fe40004000000 */
[----:B------:R-:W-:Y:S01]  /*0780*/  FSEL R15, R5, R15, !P0 ;  /* 0x0000000f050f7208 */ /* 0x000fe20004000000 */
[----:B------:R-:W-:Y:S06]  /*0790*/  BRA `(.L_x_3) ;  /* 0x0000000000547947 */ /* 0x000fec0003800000 */
.L_x_2:
[----:B------:R-:W-:-:S14]  /*07a0*/  DSETP.NAN.AND P0, PT, R8, R8, PT ;  /* 0x000000080800722a */ /* 0x000fdc0003f08000 */
[----:B------:R-:W-:Y:S05]  /*07b0*/  @P0 BRA `(.L_x_4) ;  /* 0x0000000000440947 */ /* 0x000fea0003800000 */
[----:B------:R-:W-:-:S14]  /*07c0*/  DSETP.NAN.AND P0, PT, R4, R4, PT ;  /* 0x000000040400722a */ /* 0x000fdc0003f08000 */
[----:B------:R-:W-:Y:S05]  /*07d0*/  @P0 BRA `(.L_x_5) ;  /* 0x0000000000300947 */ /* 0x000fea0003800000 */
[----:B------:R-:W-:Y:S01]  /*07e0*/  ISETP.NE.AND P0, PT, R21, R20, PT ;  /* 0x000000141500720c */ /* 0x000fe20003f05270 */
[----:B------:R-:W-:Y:S02]  /*07f0*/  IMAD.MOV.U32 R14, RZ, RZ, 0x0 ;  /* 0x00000000ff0e7424 */ /* 0x000fe400078e00ff */
[----:B------:R-:W-:-:S10]  /*0800*/  IMAD.MOV.U32 R15, RZ, RZ, -0x80000 ;  /* 0xfff80000ff0f7424 */ /* 0x000fd400078e00ff */
[----:B------:R-:W-:Y:S05]  /*0810*/  @!P0 BRA `(.L_x_3) ;  /* 0x0000000000348947 */ /* 0x000fea0003800000 */
[----:B------:R-:W-:Y:S02]  /*0820*/  ISETP.NE.AND P0, PT, R21, 0x7ff00000, PT ;  /* 0x7ff000001500780c */ /* 0x000fe40003f05270 */
[----:B------:R-:W-:Y:S02]  /*0830*/  LOP3.LUT R15, R9, 0x80000000, R5, 0x48, !PT ;  /* 0x80000000090f7812 */ /* 0x000fe400078e4805 */
[----:B------:R-:W-:-:S13]  /*0840*/  ISETP.EQ.OR P0, PT, R20, RZ, !P0 ;  /* 0x000000ff1400720c */ /* 0x000fda0004702670 */
[----:B------:R-:W-:Y:S01]  /*0850*/  @P0 LOP3.LUT R2, R15, 0x7ff00000, RZ, 0xfc, !PT ;  /* 0x7ff000000f020812 */ /* 0x000fe200078efcff */
[----:B------:R-:W-:Y:S02]  /*0860*/  @!P0 IMAD.MOV.U32 R14, RZ, RZ, RZ ;  /* 0x000000ffff0e8224 */ /* 0x000fe400078e00ff */
[----:B------:R-:W-:Y:S02]  /*0870*/  @P0 IMAD.MOV.U32 R14, RZ, RZ, RZ ;  /* 0x000000ffff0e0224 */ /* 0x000fe400078e00ff */
[----:B------:R-:W-:Y:S01]  /*0880*/  @P0 IMAD.MOV.U32 R15, RZ, RZ, R2 ;  /* 0x000000ffff0f0224 */ /* 0x000fe200078e0002 */
[----:B------:R-:W-:Y:S06]  /*0890*/  BRA `(.L_x_3) ;  /* 0x0000000000147947 */ /* 0x000fec0003800000 */
.L_x_5:
[----:B------:R-:W-:Y:S01]  /*08a0*/  LOP3.LUT R15, R5, 0x80000, RZ, 0xfc, !PT ;  /* 0x00080000050f7812 */ /* 0x000fe200078efcff */
[----:B------:R-:W-:Y:S01]  /*08b0*/  IMAD.MOV.U32 R14, RZ, RZ, R4 ;  /* 0x000000ffff0e7224 */ /* 0x000fe200078e0004 */
[----:B------:R-:W-:Y:S06]  /*08c0*/  BRA `(.L_x_3) ;  /* 0x0000000000087947 */ /* 0x000fec0003800000 */
.L_x_4:
[----:B------:R-:W-:Y:S01]  /*08d0*/  LOP3.LUT R15, R9, 0x80000, RZ, 0xfc, !PT ;  /* 0x00080000090f7812 */ /* 0x000fe200078efcff */
[----:B------:R-:W-:-:S07]  /*08e0*/  IMAD.MOV.U32 R14, RZ, RZ, R8 ;  /* 0x000000ffff0e7224 */ /* 0x000fce00078e0008 */
.L_x_3:
[----:B------:R-:W-:Y:S02]  /*08f0*/  IMAD.MOV.U32 R2, RZ, RZ, R6 ;  /* 0x000000ffff027224 */ /* 0x000fe400078e0006 */
[----:B------:R-:W-:-:S04]  /*0900*/  IMAD.MOV.U32 R3, RZ, RZ, 0x0 ;  /* 0x00000000ff037424 */ /* 0x000fc800078e00ff */
[----:B------:R-:W-:Y:S05]  /*0910*/  RET.REL.NODEC R2 `(_Z12pgmDrawLineKPiiiiiii) ;  /* 0xfffffff402b87950 */ /* 0x000fea0003c3ffff */
.L_x_6:
[----:B------:R-:W-:-:S00]  /*0920*/  BRA `(.L_x_6) ;  /* 0xfffffffc00fc7947 */ /* 0x000fc0000383ffff */
[----:B------:R-:W-:-:S00]  /*0930*/  NOP ;  /* 0x0000000000007918 */ /* 0x000fc00000000000 */
        /* <DEDUP_REMOVED lines=12> */
.L_x_9:


//--------------------- .text._Z12pgmDrawEdgeKPiiii --------------------------
	.section	.text._Z12pgmDrawEdgeKPiiii,"ax",@progbits
	.align	128
        .global         _Z12pgmDrawEdgeKPiiii
        .type           _Z12pgmDrawEdgeKPiiii,@function
        .size           _Z12pgmDrawEdgeKPiiii,(.L_x_11 - _Z12pgmDrawEdgeKPiiii)
        .other          _Z12pgmDrawEdgeKPiiii,@"STO_CUDA_ENTRY STV_DEFAULT"
_Z12pgmDrawEdgeKPiiii:
.text._Z12pgmDrawEdgeKPiiii:
[----:B------:R-:W-:Y:S01]  /*0000*/  LDC R1, c[0x0][0x37c] ;  /* 0x0000df00ff017b82 */ /* 0x000fe20000000800 */
[----:B------:R-:W0:Y:S07]  /*0010*/  S2R R2, SR_TID.X ;  /* 0x0000000000027919 */ /* 0x000e2e0000002100 */
[----:B------:R-:W1:Y:S01]  /*0020*/  LDC R0, c[0x0][0x364] ;  /* 0x0000d900ff007b82 */ /* 0x000e620000000800 */
[----:B------:R-:W2:Y:S01]  /*0030*/  LDCU.64 UR6, c[0x0][0x388] ;  /* 0x00007100ff0677ac */ /* 0x000ea20008000a00 */
[----:B------:R-:W1:Y:S06]  /*0040*/  S2R R3, SR_TID.Y ;  /* 0x0000000000037919 */ /* 0x000e6c0000002200 */
[----:B------:R-:W0:Y:S08]  /*0050*/  S2UR UR5, SR_CTAID.X ;  /* 0x00000000000579c3 */ /* 0x000e300000002500 */
[----:B------:R-:W0:Y:S08]  /*0060*/  LDC R5, c[0x0][0x360] ;  /* 0x0000d800ff057b82 */ /* 0x000e300000000800 */
[----:B------:R-:W1:Y:S01]  /*0070*/  S2UR UR4, SR_CTAID.Y ;  /* 0x00000000000479c3 */ /* 0x000e620000002600 */
[----:B0-----:R-:W-:-:S05]  /*0080*/  IMAD R5, R5, UR5, R2 ;  /* 0x0000000505057c24 */ /* 0x001fca000f8e0202 */
[----:B--2---:R-:W-:Y:S01]  /*0090*/  ISETP.GE.AND P0, PT, R5, UR7, PT ;  /* 0x0000000705007c0c */ /* 0x004fe2000bf06270 */
[----:B-1----:R-:W-:-:S05]  /*00a0*/  IMAD R0, R0, UR4, R3 ;  /* 0x0000000400007c24 */ /* 0x002fca000f8e0203 */
[----:B------:R-:W-:-:S13]  /*00b0*/  ISETP.GE.OR P0, PT, R0, UR6, P0 ;  /* 0x0000000600007c0c */ /* 0x000fda0008706670 */
[----:B------:R-:W-:Y:S05]  /*00c0*/  @P0 EXIT ;  /* 0x000000000000094d */ /* 0x000fea0003800000 */
[----:B------:R-:W0:Y:S01]  /*00d0*/  LDC R9, c[0x0][0x390] ;  /* 0x0000e400ff097b82 */ /* 0x000e220000000800 */
[----:B------:R-:W-:Y:S01]  /*00e0*/  VIMNMX R2, PT, PT, R0, R5, PT ;  /* 0x0000000500027248 */ /* 0x000fe20003fe0100 */
[----:B------:R-:W1:Y:S01]  /*00f0*/  LDCU.64 UR4, c[0x0][0x358] ;  /* 0x00006b00ff0477ac */ /* 0x000e620008000a00 */
[C---:B0-----:R-:W-:Y:S01]  /*0100*/  IMAD.SHL.U32 R4, R9.reuse, 0x2, RZ ;  /* 0x0000000209047824 */ /* 0x041fe200078e00ff */
[C---:B------:R-:W-:Y:S02]  /*0110*/  IADD3 R3, PT, PT, R9.reuse, UR6, -R0 ;  /* 0x0000000609037c10 */ /* 0x040fe4000fffe800 */
[----:B------:R-:W-:Y:S02]  /*0120*/  IADD3 R7, PT, PT, R9, UR7, -R5 ;  /* 0x0000000709077c10 */ /* 0x000fe4000fffe805 */
[-C--:B------:R-:W-:Y:S02]  /*0130*/  ISETP.GE.AND P0, PT, R3, R4.reuse, PT ;  /* 0x000000040300720c */ /* 0x080fe40003f06270 */
[----:B------:R-:W-:-:S02]  /*0140*/  ISETP.GE.AND P1, PT, R7, R4, PT ;  /* 0x000000040700720c */ /* 0x000fc40003f26270 */
[----:B------:R-:W-:-:S13]  /*0150*/  ISETP.GE.AND P0, PT, R2, R9, P0 ;  /* 0x000000090200720c */ /* 0x000fda0000706270 */
[----:B-1----:R-:W-:Y:S05]  /*0160*/  @P0 EXIT P1 ;  /* 0x000000000000094d */ /* 0x002fea0000800000 */
[----:B------:R-:W0:Y:S01]  /*0170*/  LDC.64 R2, c[0x0][0x380] ;  /* 0x0000e000ff027b82 */ /* 0x000e220000000a00 */
[----:B------:R-:W-:-:S04]  /*0180*/  IMAD R5, R0, UR7, R5 ;  /* 0x0000000700057c24 */ /* 0x000fc8000f8e0205 */
[----:B0-----:R-:W-:-:S05]  /*0190*/  IMAD.WIDE R2, R5, 0x4, R2 ;  /* 0x0000000405027825 */ /* 0x001fca00078e0202 */
[----:B------:R-:W-:Y:S01]  /*01a0*/  STG.E desc[UR4][R2.64], RZ ;  /* 0x000000ff02007986 */ /* 0x000fe2000c101904 */
[----:B------:R-:W-:Y:S05]  /*01b0*/  EXIT ;  /* 0x000000000000794d */ /* 0x000fea0003800000 */
.L_x_7:
        /* <DEDUP_REMOVED lines=12> */
.L_x_11:


//--------------------- .text._Z14pgmDrawCircleKPiiiiii --------------------------
	.section	.text._Z14pgmDrawCircleKPiiiiii,"ax",@progbits
	.align	128
        .global         _Z14pgmDrawCircleKPiiiiii
        .type           _Z14pgmDrawCircleKPiiiiii,@function
        .size           _Z14pgmDrawCircleKPiiiiii,(.L_x_12 - _Z14pgmDrawCircleKPiiiiii)
        .other          _Z14pgmDrawCircleKPiiiiii,@"STO_CUDA_ENTRY STV_DEFAULT"
_Z14pgmDrawCircleKPiiiiii:
.text._Z14pgmDrawCircleKPiiiiii:
        /* <DEDUP_REMOVED lines=13> */
[----:B------:R-:W0:Y:S01]  /*00d0*/  LDCU.64 UR8, c[0x0][0x390] ;  /* 0x00007200ff0877ac */ /* 0x000e220008000a00 */
[----:B------:R-:W1:Y:S01]  /*00e0*/  LDCU UR4, c[0x0][0x398] ;  /* 0x00007300ff0477ac */ /* 0x000e620008000800 */
[----:B0-----:R-:W-:Y:S02]  /*00f0*/  IADD3 R3, PT, PT, R0, -UR8, RZ ;  /* 0x8000000800037c10 */ /* 0x001fe4000fffe0ff */
[----:B------:R-:W-:Y:S01]  /*0100*/  IADD3 R2, PT, PT, R5, -UR9, RZ ;  /* 0x8000000905027c10 */ /* 0x000fe2000fffe0ff */
[----:B-1----:R-:W-:Y:S02]  /*0110*/  UIMAD UR4, UR4, UR4, URZ ;  /* 0x00000004040472a4 */ /* 0x002fe4000f8e02ff */
[----:B------:R-:W-:-:S04]  /*0120*/  IMAD R3, R3, R3, RZ ;  /* 0x0000000303037224 */ /* 0x000fc800078e02ff */
[----:B------:R-:W-:-:S05]  /*0130*/  IMAD R3, R2, R2, R3 ;  /* 0x0000000202037224 */ /* 0x000fca00078e0203 */
[----:B------:R-:W-:-:S13]  /*0140*/  ISETP.GE.U32.AND P0, PT, R3, UR4, PT ;  /* 0x0000000403007c0c */ /* 0x000fda000bf06070 */
[----:B------:R-:W-:Y:S05]  /*0150*/  @P0 EXIT ;  /* 0x000000000000094d */ /* 0x000fea0003800000 */
[----:B------:R-:W0:Y:S01]  /*0160*/  LDC.64 R2, c[0x0][0x380] ;  /* 0x0000e000ff027b82 */ /* 0x000e220000000a00 */
[----:B------:R-:W1:Y:S01]  /*0170*/  LDCU.64 UR4, c[0x0][0x358] ;  /* 0x00006b00ff0477ac */ /* 0x000e620008000a00 */
[----:B------:R-:W-:-:S04]  /*0180*/  IMAD R5, R0, UR7, R5 ;  /* 0x0000000700057c24 */ /* 0x000fc8000f8e0205 */
[----:B0-----:R-:W-:-:S05]  /*0190*/  IMAD.WIDE R2, R5, 0x4, R2 ;  /* 0x0000000405027825 */ /* 0x001fca00078e0202 */
[----:B-1----:R-:W-:Y:S01]  /*01a0*/  STG.E desc[UR4][R2.64], RZ ;  /* 0x000000ff02007986 */ /* 0x002fe2000c101904 */
[----:B------:R-:W-:Y:S05]  /*01b0*/  EXIT ;  /* 0x000000000000794d */ /* 0x000fea0003800000 */
.L_x_8:
        /* <DEDUP_REMOVED lines=12> */
.L_x_12:


//--------------------- .nv.shared.reserved.0     --------------------------
	.section	.nv.shared.reserved.0,"aw",@nobits
	.weak		__nv_reservedSMEM_offset_0_alias
	.size		__nv_reservedSMEM_offset_0_alias, 0, 64
	.other		__nv_reservedSMEM_offset_0_alias,@"STO_CUDA_RESERVED_SHARED STV_DEFAULT"
__nv_reservedSMEM_offset_0_alias:
	.zero		0
	.zero		64


//--------------------- .nv.constant0._Z12pgmDrawLineKPiiiiiii --------------------------
	.section	.nv.constant0._Z12pgmDrawLineKPiiiiiii,"a",@progbits
	.sectionflags	@""
	.align	4
.nv.constant0._Z12pgmDrawLineKPiiiiiii:
	.zero		928


//--------------------- .nv.constant0._Z12pgmDrawEdgeKPiiii --------------------------
	.section	.nv.constant0._Z12pgmDrawEdgeKPiiii,"a",@progbits
	.sectionflags	@""
	.align	4
.nv.constant0._Z12pgmDrawEdgeKPiiii:
	.zero		916


//--------------------- .nv.constant0._Z14pgmDrawCircleKPiiiiii --------------------------
	.section	.nv.constant0._Z14pgmDrawCircleKPiiiiii,"a",@progbits
	.sectionflags	@""
	.align	4
.nv.constant0._Z14pgmDrawCircleKPiiiiii:
	.zero		924


//--------------------- SYMBOLS --------------------------

	.type		.nv.reservedSmem.offset0,@object
	.size		.nv.reservedSmem.offset0,0x4
